//
// Generated by NVIDIA NVVM Compiler
//
// Compiler Build ID: CL-36424714
// Cuda compilation tools, release 13.0, V13.0.88
// Based on NVVM 20.0.0
//

.version 9.0
.target sm_100
.address_size 64

	// .globl	_Z7conv_3dPiS_S_i

.visible .entry _Z7conv_3dPiS_S_i(
	.param .u64 .ptr .align 1 _Z7conv_3dPiS_S_i_param_0,
	.param .u64 .ptr .align 1 _Z7conv_3dPiS_S_i_param_1,
	.param .u64 .ptr .align 1 _Z7conv_3dPiS_S_i_param_2,
	.param .u32 _Z7conv_3dPiS_S_i_param_3
)
{
	.reg .pred 	%p<28>;
	.reg .b32 	%r<70>;
	.reg .b64 	%rd<17>;

	ld.param.u64 	%rd8, [_Z7conv_3dPiS_S_i_param_0];
	ld.param.u64 	%rd9, [_Z7conv_3dPiS_S_i_param_1];
	ld.param.u64 	%rd7, [_Z7conv_3dPiS_S_i_param_2];
	ld.param.u32 	%r27, [_Z7conv_3dPiS_S_i_param_3];
	cvta.to.global.u64 	%rd1, %rd9;
	cvta.to.global.u64 	%rd2, %rd8;
	mov.u32 	%r28, %ctaid.x;
	mov.u32 	%r29, %ntid.x;
	mov.u32 	%r30, %tid.x;
	mad.lo.s32 	%r1, %r28, %r29, %r30;
	mov.u32 	%r31, %ctaid.y;
	mov.u32 	%r32, %ntid.y;
	mov.u32 	%r33, %tid.y;
	mad.lo.s32 	%r34, %r31, %r32, %r33;
	mov.u32 	%r35, %ctaid.z;
	mov.u32 	%r36, %ntid.z;
	mov.u32 	%r37, %tid.z;
	mad.lo.s32 	%r3, %r35, %r36, %r37;
	add.s32 	%r4, %r1, -1;
	add.s32 	%r5, %r34, -1;
	max.s32 	%r38, %r1, %r34;
	max.s32 	%r39, %r3, %r38;
	setp.ge.s32 	%p2, %r39, %r27;
	@%p2 bra 	$L__BB0_21;
	add.s32 	%r41, %r3, -1;
	setp.eq.s32 	%p3, %r3, 0;
	setp.eq.s32 	%p4, %r34, 0;
	mad.lo.s32 	%r6, %r41, %r27, %r5;
	mad.lo.s32 	%r7, %r6, %r27, %r4;
	or.pred  	%p1, %p3, %p4;
	mul.wide.s32 	%rd10, %r7, 4;
	add.s64 	%rd3, %rd2, %rd10;
	mov.b32 	%r65, 0;
	@%p1 bra 	$L__BB0_4;
	setp.lt.s32 	%p5, %r1, 1;
	setp.gt.s32 	%p6, %r1, %r27;
	or.pred  	%p7, %p5, %p6;
	@%p7 bra 	$L__BB0_4;
	ld.global.u32 	%r43, [%rd3];
	ld.global.u32 	%r44, [%rd1];
	mul.lo.s32 	%r65, %r44, %r43;
$L__BB0_4:
	setp.lt.s32 	%p8, %r1, 0;
	or.pred  	%p9, %p8, %p1;
	@%p9 bra 	$L__BB0_6;
	ld.global.u32 	%r45, [%rd3+4];
	ld.global.u32 	%r46, [%rd1+4];
	mad.lo.s32 	%r65, %r46, %r45, %r65;
$L__BB0_6:
	setp.eq.s32 	%p10, %r3, 0;
	add.s32 	%r47, %r7, %r27;
	mul.wide.s32 	%rd11, %r47, 4;
	add.s64 	%rd4, %rd2, %rd11;
	@%p10 bra 	$L__BB0_9;
	setp.lt.s32 	%p11, %r1, 1;
	setp.gt.s32 	%p12, %r1, %r27;
	or.pred  	%p13, %p11, %p12;
	@%p13 bra 	$L__BB0_9;
	ld.global.u32 	%r48, [%rd4];
	ld.global.u32 	%r49, [%rd1+8];
	mad.lo.s32 	%r65, %r49, %r48, %r65;
$L__BB0_9:
	setp.lt.s32 	%p14, %r1, 0;
	setp.eq.s32 	%p15, %r3, 0;
	or.pred  	%p16, %p14, %p15;
	@%p16 bra 	$L__BB0_11;
	ld.global.u32 	%r50, [%rd4+4];
	ld.global.u32 	%r51, [%rd1+12];
	mad.lo.s32 	%r65, %r51, %r50, %r65;
$L__BB0_11:
	setp.ge.u32 	%p17, %r5, %r27;
	add.s32 	%r52, %r6, %r27;
	mad.lo.s32 	%r16, %r52, %r27, %r4;
	mul.wide.s32 	%rd12, %r16, 4;
	add.s64 	%rd5, %rd2, %rd12;
	@%p17 bra 	$L__BB0_14;
	setp.lt.s32 	%p18, %r1, 1;
	setp.gt.s32 	%p19, %r1, %r27;
	or.pred  	%p20, %p18, %p19;
	@%p20 bra 	$L__BB0_14;
	ld.global.u32 	%r53, [%rd5];
	ld.global.u32 	%r54, [%rd1+16];
	mad.lo.s32 	%r65, %r54, %r53, %r65;
$L__BB0_14:
	setp.ge.u32 	%p21, %r5, %r27;
	setp.lt.s32 	%p22, %r1, 0;
	or.pred  	%p23, %p21, %p22;
	@%p23 bra 	$L__BB0_16;
	ld.global.u32 	%r55, [%rd5+4];
	ld.global.u32 	%r56, [%rd1+20];
	mad.lo.s32 	%r65, %r56, %r55, %r65;
$L__BB0_16:
	add.s32 	%r21, %r16, %r27;
	setp.lt.s32 	%p24, %r1, 1;
	setp.gt.s32 	%p25, %r1, %r27;
	mul.wide.s32 	%rd13, %r21, 4;
	add.s64 	%rd6, %rd2, %rd13;
	or.pred  	%p26, %p24, %p25;
	@%p26 bra 	$L__BB0_18;
	ld.global.u32 	%r57, [%rd6];
	ld.global.u32 	%r58, [%rd1+24];
	mad.lo.s32 	%r65, %r58, %r57, %r65;
$L__BB0_18:
	setp.lt.s32 	%p27, %r1, 0;
	@%p27 bra 	$L__BB0_20;
	ld.global.u32 	%r59, [%rd6+4];
	ld.global.u32 	%r60, [%rd1+28];
	mad.lo.s32 	%r65, %r60, %r59, %r65;
$L__BB0_20:
	add.s32 	%r61, %r21, 1;
	cvta.to.global.u64 	%rd14, %rd7;
	mul.wide.s32 	%rd15, %r61, 4;
	add.s64 	%rd16, %rd14, %rd15;
	st.global.u32 	[%rd16], %r65;
$L__BB0_21:
	ret;

}


// ===== COMPILED SASS (sm_100) =====

	.target	sm_100

	.elftype	@"ET_EXEC"


//--------------------- .note.nv.tkinfo           --------------------------
	.section	.note.nv.tkinfo,"",@"SHT_NOTE"
	.sectionflags	@"SHF_NOTE_NV_TKINFO"
	.tkinfo
        /*0018*/ 	.word	0x00000002
        /*0030*/ 	.string	""
        /*0030*/ 	.string	"ptxas"
        /*0030*/ 	.string	"Cuda compilation tools, release 13.0, V13.0.88"
        /*0030*/ 	.string	"Build cuda_13.0.r13.0/compiler.36424714_0"
        /*0030*/ 	.string	"-arch sm_100 -m 64 "



//--------------------- .note.nv.cuinfo           --------------------------
	.section	.note.nv.cuinfo,"",@"SHT_NOTE"
	.sectionflags	@"SHF_NOTE_NV_CUINFO"
        /*0018*/ 	.short	0x0002
        /*001a*/ 	.short	0x0064
        /*001c*/ 	.short	0x0082
	.zero		2


//--------------------- .nv.info                  --------------------------
	.section	.nv.info,"",@"SHT_CUDA_INFO"
	.align	4


	//----- nvinfo : EIATTR_REGCOUNT
	.align		4
        /*0000*/ 	.byte	0x04, 0x2f
        /*0002*/ 	.short	(.L_1 - .L_0)
	.align		4
.L_0:
        /*0004*/ 	.word	index@(_Z7conv_3dPiS_S_i)
        /*0008*/ 	.word	0x00000020


	//----- nvinfo : EIATTR_FRAME_SIZE
	.align		4
.L_1:
        /*000c*/ 	.byte	0x04, 0x11
        /*000e*/ 	.short	(.L_3 - .L_2)
	.align		4
.L_2:
        /*0010*/ 	.word	index@(_Z7conv_3dPiS_S_i)
        /*0014*/ 	.word	0x00000000


	//----- nvinfo : EIATTR_MIN_STACK_SIZE
	.align		4
.L_3:
        /*0018*/ 	.byte	0x04, 0x12
        /*001a*/ 	.short	(.L_5 - .L_4)
	.align		4
.L_4:
        /*001c*/ 	.word	index@(_Z7conv_3dPiS_S_i)
        /*0020*/ 	.word	0x00000000
.L_5:


//--------------------- .nv.compat                --------------------------
	.section	.nv.compat,"",@"SHT_CUDA_COMPAT_INFO"
	.align	4
        /*0000*/ 	.byte	0x02, 0x09, 0x00, 0x00, 0x02, 0x02, 0x01, 0x00, 0x02, 0x05, 0x05, 0x00, 0x03, 0x07, 0x01, 0x01
        /*0010*/ 	.byte	0x02, 0x03, 0x00, 0x00, 0x02, 0x06, 0x01, 0x00, 0x04, 0x0b, 0x08, 0x00, 0x09, 0x00, 0x00, 0x00
        /*0020*/ 	.byte	0x00, 0x00, 0x00, 0x00


//--------------------- .nv.info._Z7conv_3dPiS_S_i --------------------------
	.section	.nv.info._Z7conv_3dPiS_S_i,"",@"SHT_CUDA_INFO"
	.sectionflags	@""
	.align	4


	//----- nvinfo : EIATTR_CUDA_API_VERSION
	.align		4
        /*0000*/ 	.byte	0x04, 0x37
        /*0002*/ 	.short	(.L_7 - .L_6)
.L_6:
        /*0004*/ 	.word	0x00000082


	//----- nvinfo : EIATTR_KPARAM_INFO
	.align		4
.L_7:
        /*0008*/ 	.byte	0x04, 0x17
        /*000a*/ 	.short	(.L_9 - .L_8)
.L_8:
        /*000c*/ 	.word	0x00000000
        /*0010*/ 	.short	0x0003
        /*0012*/ 	.short	0x0018
        /*0014*/ 	.byte	0x00, 0xf0, 0x11, 0x00


	//----- nvinfo : EIATTR_KPARAM_INFO
	.align		4
.L_9:
        /*0018*/ 	.byte	0x04, 0x17
        /*001a*/ 	.short	(.L_11 - .L_10)
.L_10:
        /*001c*/ 	.word	0x00000000
        /*0020*/ 	.short	0x0002
        /*0022*/ 	.short	0x0010
        /*0024*/ 	.byte	0x00, 0xf5, 0x21, 0x00


	//----- nvinfo : EIATTR_KPARAM_INFO
	.align		4
.L_11:
        /*0028*/ 	.byte	0x04, 0x17
        /*002a*/ 	.short	(.L_13 - .L_12)
.L_12:
        /*002c*/ 	.word	0x00000000
        /*0030*/ 	.short	0x0001
        /*0032*/ 	.short	0x0008
        /*0034*/ 	.byte	0x00, 0xf5, 0x21, 0x00


	//----- nvinfo : EIATTR_KPARAM_INFO
	.align		4
.L_13:
        /*0038*/ 	.byte	0x04, 0x17
        /*003a*/ 	.short	(.L_15 - .L_14)
.L_14:
        /*003c*/ 	.word	0x00000000
        /*0040*/ 	.short	0x0000
        /*0042*/ 	.short	0x0000
        /*0044*/ 	.byte	0x00, 0xf5, 0x21, 0x00


	//----- nvinfo : EIATTR_SPARSE_MMA_MASK
	.align		4
.L_15:
        /*0048*/ 	.byte	0x03, 0x50
        /*004a*/ 	.short	0x0000


	//----- nvinfo : EIATTR_MAXREG_COUNT
	.align		4
        /*004c*/ 	.byte	0x03, 0x1b
        /*004e*/ 	.short	0x00ff


	//----- nvinfo : EIATTR_MERCURY_ISA_VERSION
	.align		4
        /*0050*/ 	.byte	0x03, 0x5f
        /*0052*/ 	.short	0x0101


	//----- nvinfo : EIATTR_VRC_CTA_INIT_COUNT
	.align		4
        /*0054*/ 	.byte	0x02, 0x4a
	.zero		1
	.zero		1


	//----- nvinfo : EIATTR_EXIT_INSTR_OFFSETS
	.align		4
        /*0058*/ 	.byte	0x04, 0x1c
        /*005a*/ 	.short	(.L_17 - .L_16)


	//   ....[0]....
.L_16:
        /*005c*/ 	.word	0x00000100


	//   ....[1]....
        /*0060*/ 	.word	0x00000510


	//----- nvinfo : EIATTR_CBANK_PARAM_SIZE
	.align		4
.L_17:
        /*0064*/ 	.byte	0x03, 0x19
        /*0066*/ 	.short	0x001c


	//----- nvinfo : EIATTR_PARAM_CBANK
	.align		4
        /*0068*/ 	.byte	0x04, 0x0a
        /*006a*/ 	.short	(.L_19 - .L_18)
	.align		4
.L_18:
        /*006c*/ 	.word	index@(.nv.constant0._Z7conv_3dPiS_S_i)
        /*0070*/ 	.short	0x0380
        /*0072*/ 	.short	0x001c


	//----- nvinfo : EIATTR_SW_WAR
	.align		4
.L_19:
        /*0074*/ 	.byte	0x04, 0x36
        /*0076*/ 	.short	(.L_21 - .L_20)
.L_20:
        /*0078*/ 	.word	0x00000008
.L_21:


//--------------------- .nv.callgraph             --------------------------
	.section	.nv.callgraph,"",@"SHT_CUDA_CALLGRAPH"
	.align	4
	.sectionentsize	8
	.align		4
        /*0000*/ 	.word	0x00000000
	.align		4
        /*0004*/ 	.word	0xffffffff
	.align		4
        /*0008*/ 	.word	0x00000000
	.align		4
        /*000c*/ 	.word	0xfffffffe
	.align		4
        /*0010*/ 	.word	0x00000000
	.align		4
        /*0014*/ 	.word	0xfffffffd
	.align		4
        /*0018*/ 	.word	0x00000000
	.align		4
        /*001c*/ 	.word	0xfffffffc


//--------------------- .text._Z7conv_3dPiS_S_i   --------------------------
	.section	.text._Z7conv_3dPiS_S_i,"ax",@progbits
	.align	128
        .global         _Z7conv_3dPiS_S_i
        .type           _Z7conv_3dPiS_S_i,@function
        .size           _Z7conv_3dPiS_S_i,(.L_x_1 - _Z7conv_3dPiS_S_i)
        .other          _Z7conv_3dPiS_S_i,@"STO_CUDA_ENTRY STV_DEFAULT"
_Z7conv_3dPiS_S_i:
.text._Z7conv_3dPiS_S_i:
[----:B------:R-:W-:Y:S01]  /*0000*/  LDC R1, c[0x0][0x37c] ;  /* 0x0000df00ff017b82 */ /* 0x000fe20000000800 */
[----:B------:R-:W0:Y:S07]  /*0010*/  S2R R3, SR_TID.X ;  /* 0x0000000000037919 */ /* 0x000e2e0000002100 */
[----:B------:R-:W0:Y:S01]  /*0020*/  LDC R0, c[0x0][0x360] ;  /* 0x0000d800ff007b82 */ /* 0x000e220000000800 */
[----:B------:R-:W1:Y:S01]  /*0030*/  LDCU UR7, c[0x0][0x398] ;  /* 0x00007300ff0777ac */ /* 0x000e620008000800 */
[----:B------:R-:W2:Y:S01]  /*0040*/  S2R R2, SR_TID.Y ;  /* 0x0000000000027919 */ /* 0x000ea20000002200 */
[----:B------:R-:W3:Y:S05]  /*0050*/  S2R R5, SR_TID.Z ;  /* 0x0000000000057919 */ /* 0x000eea0000002300 */
[----:B------:R-:W2:Y:S08]  /*0060*/  LDC R7, c[0x0][0x364] ;  /* 0x0000d900ff077b82 */ /* 0x000eb00000000800 */
[----:B------:R-:W0:Y:S08]  /*0070*/  S2UR UR4, SR_CTAID.X ;  /* 0x00000000000479c3 */ /* 0x000e300000002500 */
[----:B------:R-:W2:Y:S08]  /*0080*/  S2UR UR5, SR_CTAID.Y ;  /* 0x00000000000579c3 */ /* 0x000eb00000002600 */
[----:B------:R-:W3:Y:S08]  /*0090*/  S2UR UR6, SR_CTAID.Z ;  /* 0x00000000000679c3 */ /* 0x000ef00000002700 */
[----:B------:R-:W3:Y:S01]  /*00a0*/  LDC R6, c[0x0][0x368] ;  /* 0x0000da00ff067b82 */ /* 0x000ee20000000800 */
[----:B0-----:R-:W-:-:S02]  /*00b0*/  IMAD R0, R0, UR4, R3 ;  /* 0x0000000400007c24 */ /* 0x001fc4000f8e0203 */
[----:B--2---:R-:W-:Y:S02]  /*00c0*/  IMAD R7, R7, UR5, R2 ;  /* 0x0000000507077c24 */ /* 0x004fe4000f8e0202 */
[----:B---3--:R-:W-:-:S05]  /*00d0*/  IMAD R6, R6, UR6, R5 ;  /* 0x0000000606067c24 */ /* 0x008fca000f8e0205 */
[----:B------:R-:W-:-:S04]  /*00e0*/  VIMNMX3 R2, R0, R7, R6, !PT ;  /* 0x000000070002720f */ /* 0x000fc80007800106 */
[----:B-1----:R-:W-:-:S13]  /*00f0*/  ISETP.GE.AND P0, PT, R2, UR7, PT ;  /* 0x0000000702007c0c */ /* 0x002fda000bf06270 */
[----:B------:R-:W-:Y:S05]  /*0100*/  @P0 EXIT ;  /* 0x000000000000094d */ /* 0x000fea0003800000 */
[C---:B------:R-:W-:Y:S01]  /*0110*/  ISETP.NE.AND P1, PT, R7.reuse, RZ, PT ;  /* 0x000000ff0700720c */ /* 0x040fe20003f25270 */
[----:B------:R-:W0:Y:S01]  /*0120*/  LDC.64 R2, c[0x0][0x380] ;  /* 0x0000e000ff027b82 */ /* 0x000e220000000a00 */
[----:B------:R-:W-:Y:S01]  /*0130*/  ISETP.GT.AND P0, PT, R0, UR7, PT ;  /* 0x0000000700007c0c */ /* 0x000fe2000bf04270 */
[----:B------:R-:W1:Y:S01]  /*0140*/  LDCU.64 UR4, c[0x0][0x358] ;  /* 0x00006b00ff0477ac */ /* 0x000e620008000a00 */
[----:B------:R-:W-:Y:S02]  /*0150*/  ISETP.EQ.OR P1, PT, R6, RZ, !P1 ;  /* 0x000000ff0600720c */ /* 0x000fe40004f22670 */
[----:B------:R-:W-:Y:S02]  /*0160*/  ISETP.LT.OR P0, PT, R0, 0x1, P0 ;  /* 0x000000010000780c */ /* 0x000fe40000701670 */
[----:B------:R-:W-:Y:S02]  /*0170*/  IADD3 R7, PT, PT, R7, -0x1, RZ ;  /* 0xffffffff07077810 */ /* 0x000fe40007ffe0ff */
[----:B------:R-:W-:-:S02]  /*0180*/  PLOP3.LUT P3, PT, P1, P0, PT, 0xf8, 0x8f ;  /* 0x00000000008f781c */ /* 0x000fc40000f61f70 */
[----:B------:R-:W-:Y:S02]  /*0190*/  IADD3 R8, PT, PT, R6, -0x1, RZ ;  /* 0xffffffff06087810 */ /* 0x000fe40007ffe0ff */
[----:B------:R-:W-:-:S03]  /*01a0*/  IADD3 R16, PT, PT, R0, -0x1, RZ ;  /* 0xffffffff00107810 */ /* 0x000fc60007ffe0ff */
[----:B------:R-:W-:-:S04]  /*01b0*/  IMAD R13, R8, UR7, R7 ;  /* 0x00000007080d7c24 */ /* 0x000fc8000f8e0207 */
[----:B------:R-:W-:Y:S02]  /*01c0*/  IMAD R11, R13, UR7, R16 ;  /* 0x000000070d0b7c24 */ /* 0x000fe4000f8e0210 */
[----:B------:R-:W2:Y:S02]  /*01d0*/  @!P3 LDC.64 R4, c[0x0][0x388] ;  /* 0x0000e200ff04bb82 */ /* 0x000ea40000000a00 */
[----:B0-----:R-:W-:-:S05]  /*01e0*/  IMAD.WIDE R20, R11, 0x4, R2 ;  /* 0x000000040b147825 */ /* 0x001fca00078e0202 */
[----:B-1----:R-:W3:Y:S04]  /*01f0*/  @!P3 LDG.E R8, desc[UR4][R20.64] ;  /* 0x000000041408b981 */ /* 0x002ee8000c1e1900 */
[----:B--2---:R-:W3:Y:S01]  /*0200*/  @!P3 LDG.E R5, desc[UR4][R4.64] ;  /* 0x000000040405b981 */ /* 0x004ee2000c1e1900 */
[----:B------:R-:W-:Y:S02]  /*0210*/  ISETP.LT.OR P1, PT, R0, RZ, P1 ;  /* 0x000000ff0000720c */ /* 0x000fe40000f21670 */
[C---:B------:R-:W-:Y:S02]  /*0220*/  ISETP.EQ.OR P5, PT, R6.reuse, RZ, P0 ;  /* 0x000000ff0600720c */ /* 0x040fe400007a2670 */
[----:B------:R-:W-:Y:S02]  /*0230*/  ISETP.NE.AND P2, PT, R6, RZ, PT ;  /* 0x000000ff0600720c */ /* 0x000fe40003f45270 */
[----:B------:R-:W-:-:S02]  /*0240*/  ISETP.GE.AND P4, PT, R0, RZ, PT ;  /* 0x000000ff0000720c */ /* 0x000fc40003f86270 */
[----:B------:R-:W-:Y:S01]  /*0250*/  ISETP.LT.OR P2, PT, R0, RZ, !P2 ;  /* 0x000000ff0000720c */ /* 0x000fe20005741670 */
[----:B------:R-:W-:Y:S01]  /*0260*/  HFMA2 R0, -RZ, RZ, 0, 0 ;  /* 0x00000000ff007431 */ /* 0x000fe200000001ff */
[----:B------:R-:W-:-:S03]  /*0270*/  ISETP.GE.U32.OR P6, PT, R7, UR7, P0 ;  /* 0x0000000707007c0c */ /* 0x000fc600087c6470 */
[----:B------:R-:W0:Y:S01]  /*0280*/  @!P1 LDC.64 R24, c[0x0][0x388] ;  /* 0x0000e200ff189b82 */ /* 0x000e220000000a00 */
[----:B------:R-:W-:Y:S01]  /*0290*/  IADD3 R27, PT, PT, R11, UR7, RZ ;  /* 0x000000070b1b7c10 */ /* 0x000fe2000fffe0ff */
[----:B------:R1:W2:Y:S06]  /*02a0*/  @!P1 LDG.E R15, desc[UR4][R20.64+0x4] ;  /* 0x00000404140f9981 */ /* 0x0002ac000c1e1900 */
[----:B------:R-:W4:Y:S01]  /*02b0*/  @!P5 LDC.64 R22, c[0x0][0x388] ;  /* 0x0000e200ff16db82 */ /* 0x000f220000000a00 */
[----:B------:R-:W-:Y:S01]  /*02c0*/  IADD3 R17, PT, PT, R13, UR7, RZ ;  /* 0x000000070d117c10 */ /* 0x000fe2000fffe0ff */
[----:B------:R-:W-:-:S06]  /*02d0*/  IMAD.WIDE R26, R27, 0x4, R2 ;  /* 0x000000041b1a7825 */ /* 0x000fcc00078e0202 */
[----:B------:R-:W5:Y:S01]  /*02e0*/  @!P0 LDC.64 R10, c[0x0][0x388] ;  /* 0x0000e200ff0a8b82 */ /* 0x000f620000000a00 */
[----:B------:R-:W-:Y:S01]  /*02f0*/  IMAD R28, R17, UR7, R16 ;  /* 0x00000007111c7c24 */ /* 0x000fe2000f8e0210 */
[----:B------:R-:W2:Y:S04]  /*0300*/  @!P5 LDG.E R18, desc[UR4][R26.64] ;  /* 0x000000041a12d981 */ /* 0x000ea8000c1e1900 */
[----:B0-----:R-:W2:Y:S02]  /*0310*/  @!P1 LDG.E R14, desc[UR4][R24.64+0x4] ;  /* 0x00000404180e9981 */ /* 0x001ea4000c1e1900 */
[----:B------:R-:W0:Y:S01]  /*0320*/  @P4 LDC.64 R12, c[0x0][0x388] ;  /* 0x0000e200ff0c4b82 */ /* 0x000e220000000a00 */
[C---:B------:R-:W-:Y:S01]  /*0330*/  IMAD.WIDE R16, R28.reuse, 0x4, R2 ;  /* 0x000000041c107825 */ /* 0x040fe200078e0202 */
[----:B------:R-:W2:Y:S04]  /*0340*/  @!P2 LDG.E R29, desc[UR4][R26.64+0x4] ;  /* 0x000004041a1da981 */ /* 0x000ea8000c1e1900 */
[----:B----4-:R4:W2:Y:S01]  /*0350*/  @!P5 LDG.E R19, desc[UR4][R22.64+0x8] ;  /* 0x000008041613d981 */ /* 0x0108a2000c1e1900 */
[----:B-1----:R-:W-:-:S03]  /*0360*/  IADD3 R21, PT, PT, R28, UR7, RZ ;  /* 0x000000071c157c10 */ /* 0x002fc6000fffe0ff */
[----:B------:R-:W2:Y:S02]  /*0370*/  @!P6 LDG.E R25, desc[UR4][R16.64] ;  /* 0x000000041019e981 */ /* 0x000ea4000c1e1900 */
[----:B------:R-:W-:Y:S02]  /*0380*/  IMAD.WIDE R2, R21, 0x4, R2 ;  /* 0x0000000415027825 */ /* 0x000fe400078e0202 */
[----:B-----5:R-:W5:Y:S01]  /*0390*/  @!P0 LDG.E R11, desc[UR4][R10.64+0x18] ;  /* 0x000018040a0b8981 */ /* 0x020f62000c1e1900 */
[----:B----4-:R-:W1:Y:S03]  /*03a0*/  LDC.64 R22, c[0x0][0x390] ;  /* 0x0000e400ff167b82 */ /* 0x010e660000000a00 */
[----:B------:R-:W5:Y:S04]  /*03b0*/  @!P0 LDG.E R24, desc[UR4][R2.64] ;  /* 0x0000000402188981 */ /* 0x000f68000c1e1900 */
[----:B------:R-:W4:Y:S04]  /*03c0*/  @P4 LDG.E R27, desc[UR4][R2.64+0x4] ;  /* 0x00000404021b4981 */ /* 0x000f28000c1e1900 */
[----:B0-----:R-:W4:Y:S01]  /*03d0*/  @P4 LDG.E R12, desc[UR4][R12.64+0x1c] ;  /* 0x00001c040c0c4981 */ /* 0x001f22000c1e1900 */
[----:B---3--:R-:W-:Y:S01]  /*03e0*/  @!P3 IMAD R0, R8, R5, RZ ;  /* 0x000000050800b224 */ /* 0x008fe200078e02ff */
[----:B------:R-:W-:Y:S01]  /*03f0*/  ISETP.GE.U32.OR P3, PT, R7, UR7, !P4 ;  /* 0x0000000707007c0c */ /* 0x000fe2000e766470 */
[----:B------:R-:W0:Y:S08]  /*0400*/  @!P2 LDC.64 R4, c[0x0][0x388] ;  /* 0x0000e200ff04ab82 */ /* 0x000e300000000a00 */
[----:B------:R-:W3:Y:S04]  /*0410*/  @!P6 LDC.64 R6, c[0x0][0x388] ;  /* 0x0000e200ff06eb82 */ /* 0x000ee80000000a00 */
[----:B------:R-:W5:Y:S04]  /*0420*/  @!P3 LDG.E R20, desc[UR4][R16.64+0x4] ;  /* 0x000004041014b981 */ /* 0x000f68000c1e1900 */
[----:B------:R-:W1:Y:S01]  /*0430*/  @!P3 LDC.64 R8, c[0x0][0x388] ;  /* 0x0000e200ff08bb82 */ /* 0x000e620000000a00 */
[----:B0-----:R-:W4:Y:S04]  /*0440*/  @!P2 LDG.E R4, desc[UR4][R4.64+0xc] ;  /* 0x00000c040404a981 */ /* 0x001f28000c1e1900 */
[----:B---3--:R-:W3:Y:S04]  /*0450*/  @!P6 LDG.E R6, desc[UR4][R6.64+0x10] ;  /* 0x000010040606e981 */ /* 0x008ee8000c1e1900 */
[----:B-1----:R-:W5:Y:S01]  /*0460*/  @!P3 LDG.E R9, desc[UR4][R8.64+0x14] ;  /* 0x000014040809b981 */ /* 0x002f62000c1e1900 */
[----:B--2---:R-:W-:-:S04]  /*0470*/  @!P1 IMAD R0, R15, R14, R0 ;  /* 0x0000000e0f009224 */ /* 0x004fc800078e0200 */
[----:B------:R-:W-:Y:S01]  /*0480*/  @!P5 IMAD R0, R18, R19, R0 ;  /* 0x000000131200d224 */ /* 0x000fe200078e0200 */
[----:B------:R-:W-:-:S05]  /*0490*/  IADD3 R21, PT, PT, R21, 0x1, RZ ;  /* 0x0000000115157810 */ /* 0x000fca0007ffe0ff */
[----:B------:R-:W-:-:S04]  /*04a0*/  IMAD.WIDE R22, R21, 0x4, R22 ;  /* 0x0000000415167825 */ /* 0x000fc800078e0216 */
[----:B----4-:R-:W-:-:S04]  /*04b0*/  @!P2 IMAD R0, R29, R4, R0 ;  /* 0x000000041d00a224 */ /* 0x010fc800078e0200 */
[----:B---3--:R-:W-:-:S04]  /*04c0*/  @!P6 IMAD R0, R25, R6, R0 ;  /* 0x000000061900e224 */ /* 0x008fc800078e0200 */
[----:B-----5:R-:W-:-:S04]  /*04d0*/  @!P3 IMAD R0, R20, R9, R0 ;  /* 0x000000091400b224 */ /* 0x020fc800078e0200 */
[----:B------:R-:W-:-:S04]  /*04e0*/  @!P0 IMAD R0, R24, R11, R0 ;  /* 0x0000000b18008224 */ /* 0x000fc800078e0200 */
[----:B------:R-:W-:-:S05]  /*04f0*/  @P4 IMAD R0, R27, R12, R0 ;  /* 0x0000000c1b004224 */ /* 0x000fca00078e0200 */
[----:B------:R-:W-:Y:S01]  /*0500*/  STG.E desc[UR4][R22.64], R0 ;  /* 0x0000000016007986 */ /* 0x000fe2000c101904 */
[----:B------:R-:W-:Y:S05]  /*0510*/  EXIT ;  /* 0x000000000000794d */ /* 0x000fea0003800000 */
.L_x_0:
[----:B------:R-:W-:-:S00]  /*0520*/  BRA `(.L_x_0) ;  /* 0xfffffffc00fc7947 */ /* 0x000fc0000383ffff */
[----:B------:R-:W-:-:S00]  /*0530*/  NOP ;  /* 0x0000000000007918 */ /* 0x000fc00000000000 */
        /* <DEDUP_REMOVED lines=12> */
.L_x_1:


//--------------------- .nv.shared.reserved.0     --------------------------
	.section	.nv.shared.reserved.0,"aw",@nobits
	.weak		__nv_reservedSMEM_offset_0_alias
	.size		__nv_reservedSMEM_offset_0_alias, 0, 64
	.other		__nv_reservedSMEM_offset_0_alias,@"STO_CUDA_RESERVED_SHARED STV_DEFAULT"
__nv_reservedSMEM_offset_0_alias:
	.zero		0
	.zero		64


//--------------------- .nv.constant0._Z7conv_3dPiS_S_i --------------------------
	.section	.nv.constant0._Z7conv_3dPiS_S_i,"a",@progbits
	.sectionflags	@""
	.align	4
.nv.constant0._Z7conv_3dPiS_S_i:
	.zero		924


//--------------------- SYMBOLS --------------------------

	.type		.nv.reservedSmem.offset0,@object
	.size		.nv.reservedSmem.offset0,0x4
